	.headerflags	@"EF_CUDA_TEXMODE_UNIFIED EF_CUDA_64BIT_ADDRESS EF_CUDA_ACCELERATORS EF_CUDA_SM90 EF_CUDA_VIRTUAL_SM(EF_CUDA_SM90)"
	.elftype	@"ET_EXEC"


//--------------------- .nv.info                  --------------------------
	.section	.nv.info,"",@"SHT_CUDA_INFO"
	.align	4


	//----- nvinfo : EIATTR_REGCOUNT
	.align		4
        /*0000*/ 	.byte	0x04, 0x2f
        /*0002*/ 	.short	(.L_1 - .L_0)
	.align		4
.L_0:
        /*0004*/ 	.word	index@(triton_poi_fused_add_div_hardtanh_mul_24)
        /*0008*/ 	.word	0x00000010


	//----- nvinfo : EIATTR_MIN_STACK_SIZE
	.align		4
.L_1:
        /*000c*/ 	.byte	0x04, 0x12
        /*000e*/ 	.short	(.L_3 - .L_2)
	.align		4
.L_2:
        /*0010*/ 	.word	index@(triton_poi_fused_add_div_hardtanh_mul_24)
        /*0014*/ 	.word	0x00000000


	//----- nvinfo : EIATTR_FRAME_SIZE
	.align		4
.L_3:
        /*0018*/ 	.byte	0x04, 0x11
        /*001a*/ 	.short	(.L_5 - .L_4)
	.align		4
.L_4:
        /*001c*/ 	.word	index@(triton_poi_fused_add_div_hardtanh_mul_24)
        /*0020*/ 	.word	0x00000000


	//----- nvinfo : EIATTR_MIN_STACK_SIZE
	.align		4
.L_5:
        /*0024*/ 	.byte	0x04, 0x12
        /*0026*/ 	.short	(.L_7 - .L_6)
	.align		4
.L_6:
        /*0028*/ 	.word	index@(triton_poi_fused_add_div_hardtanh_mul_24)
        /*002c*/ 	.word	0x00000000
.L_7:


//--------------------- .nv.info.triton_poi_fused_add_div_hardtanh_mul_24 --------------------------
	.section	.nv.info.triton_poi_fused_add_div_hardtanh_mul_24,"",@"SHT_CUDA_INFO"
	.sectionflags	@""
	.align	4


	//----- nvinfo : EIATTR_CUDA_API_VERSION
	.align		4
        /*0000*/ 	.byte	0x04, 0x37
        /*0002*/ 	.short	(.L_9 - .L_8)
.L_8:
        /*0004*/ 	.word	0x0000007c


	//----- nvinfo : EIATTR_KPARAM_INFO
	.align		4
.L_9:
        /*0008*/ 	.byte	0x04, 0x17
        /*000a*/ 	.short	(.L_11 - .L_10)
.L_10:
        /*000c*/ 	.word	0x00000000
        /*0010*/ 	.short	0x0003
        /*0012*/ 	.short	0x0018
        /*0014*/ 	.byte	0x00, 0xf0, 0x11, 0x00


	//----- nvinfo : EIATTR_KPARAM_INFO
	.align		4
.L_11:
        /*0018*/ 	.byte	0x04, 0x17
        /*001a*/ 	.short	(.L_13 - .L_12)
.L_12:
        /*001c*/ 	.word	0x00000000
        /*0020*/ 	.short	0x0002
        /*0022*/ 	.short	0x0010
        /*0024*/ 	.byte	0x00, 0xf4, 0x21, 0x00


	//----- nvinfo : EIATTR_KPARAM_INFO
	.align		4
.L_13:
        /*0028*/ 	.byte	0x04, 0x17
        /*002a*/ 	.short	(.L_15 - .L_14)
.L_14:
        /*002c*/ 	.word	0x00000000
        /*0030*/ 	.short	0x0001
        /*0032*/ 	.short	0x0008
        /*0034*/ 	.byte	0x00, 0xf4, 0x21, 0x00


	//----- nvinfo : EIATTR_KPARAM_INFO
	.align		4
.L_15:
        /*0038*/ 	.byte	0x04, 0x17
        /*003a*/ 	.short	(.L_17 - .L_16)
.L_16:
        /*003c*/ 	.word	0x00000000
        /*0040*/ 	.short	0x0000
        /*0042*/ 	.short	0x0000
        /*0044*/ 	.byte	0x00, 0xf4, 0x21, 0x00


	//----- nvinfo : EIATTR_SPARSE_MMA_MASK
	.align		4
.L_17:
        /*0048*/ 	.byte	0x03, 0x50
        /*004a*/ 	.short	0x0000


	//----- nvinfo : EIATTR_MAXREG_COUNT
	.align		4
        /*004c*/ 	.byte	0x03, 0x1b
        /*004e*/ 	.short	0x00ff


	//----- nvinfo : EIATTR_EXIT_INSTR_OFFSETS
	.align		4
        /*0050*/ 	.byte	0x04, 0x1c
        /*0052*/ 	.short	(.L_19 - .L_18)


	//   ....[0]....
.L_18:
        /*0054*/ 	.word	0x000003a0


	//   ....[1]....
        /*0058*/ 	.word	0x000003c0


	//----- nvinfo : EIATTR_REQNTID
	.align		4
.L_19:
        /*005c*/ 	.byte	0x04, 0x10
        /*005e*/ 	.short	(.L_21 - .L_20)
.L_20:
        /*0060*/ 	.word	0x00000080
        /*0064*/ 	.word	0x00000001
        /*0068*/ 	.word	0x00000001


	//----- nvinfo : EIATTR_CBANK_PARAM_SIZE
	.align		4
.L_21:
        /*006c*/ 	.byte	0x03, 0x19
        /*006e*/ 	.short	0x001c


	//----- nvinfo : EIATTR_PARAM_CBANK
	.align		4
        /*0070*/ 	.byte	0x04, 0x0a
        /*0072*/ 	.short	(.L_23 - .L_22)
	.align		4
.L_22:
        /*0074*/ 	.word	index@(.nv.constant0.triton_poi_fused_add_div_hardtanh_mul_24)
        /*0078*/ 	.short	0x0210
        /*007a*/ 	.short	0x001c


	//----- nvinfo : EIATTR_SW_WAR
	.align		4
.L_23:
        /*007c*/ 	.byte	0x04, 0x36
        /*007e*/ 	.short	(.L_25 - .L_24)
.L_24:
        /*0080*/ 	.word	0x00000008
.L_25:


//--------------------- .nv.callgraph             --------------------------
	.section	.nv.callgraph,"",@"SHT_CUDA_CALLGRAPH"
	.align	4
	.sectionentsize	8
	.align		4
        /*0000*/ 	.word	0x00000000
	.align		4
        /*0004*/ 	.word	0xffffffff
	.align		4
        /*0008*/ 	.word	0x00000000
	.align		4
        /*000c*/ 	.word	0xfffffffe
	.align		4
        /*0010*/ 	.word	0x00000000
	.align		4
        /*0014*/ 	.word	0xfffffffd
	.align		4
        /*0018*/ 	.word	0x00000000
	.align		4
        /*001c*/ 	.word	0xfffffffc


//--------------------- .text.triton_poi_fused_add_div_hardtanh_mul_24 --------------------------
	.section	.text.triton_poi_fused_add_div_hardtanh_mul_24,"ax",@progbits
	.align	128
        .global         triton_poi_fused_add_div_hardtanh_mul_24
        .type           triton_poi_fused_add_div_hardtanh_mul_24,@function
        .size           triton_poi_fused_add_div_hardtanh_mul_24,(.L_x_1 - triton_poi_fused_add_div_hardtanh_mul_24)
        .other          triton_poi_fused_add_div_hardtanh_mul_24,@"STO_CUDA_ENTRY STV_DEFAULT"
triton_poi_fused_add_div_hardtanh_mul_24:
.text.triton_poi_fused_add_div_hardtanh_mul_24:
[----:B------:R-:W0:Y:S02]  /*0000*/  LDC R1, c[0x0][0x28] ;  /* 0x00000a00ff017b82 */ /* 0x000e240000000800 */
[----:B------:R-:W1:Y:S01]  /*0010*/  S2R R0, SR_TID.X ;  /* 0x0000000000007919 */ /* 0x000e620000002100 */
[----:B------:R-:W-:Y:S01]  /*0020*/  IMAD.MOV.U32 R2, RZ, RZ, RZ ;  /* 0x000000ffff027224 */ /* 0x000fe200078e00ff */
[----:B------:R-:W2:Y:S01]  /*0030*/  LDC.64 R8, c[0x0][0x218] ;  /* 0x00008600ff087b82 */ /* 0x000ea20000000a00 */
[----:B------:R-:W-:Y:S01]  /*0040*/  CS2R R10, SRZ ;  /* 0x00000000000a7805 */ /* 0x000fe2000001ff00 */
[----:B------:R-:W3:Y:S01]  /*0050*/  S2R R3, SR_CTAID.X ;  /* 0x0000000000037919 */ /* 0x000ee20000002500 */
[----:B------:R-:W-:-:S05]  /*0060*/  ULDC.64 UR4, c[0x0][0x208] ;  /* 0x0000820000047ab9 */ /* 0x000fca0000000a00 */
[----:B------:R-:W4:Y:S01]  /*0070*/  LDC.64 R6, c[0x0][0x210] ;  /* 0x00008400ff067b82 */ /* 0x000f220000000a00 */
[----:B-1----:R-:W-:-:S05]  /*0080*/  IMAD.SHL.U32 R0, R0, 0x2, RZ ;  /* 0x0000000200007824 */ /* 0x002fca00078e00ff */
[----:B------:R-:W-:-:S05]  /*0090*/  LOP3.LUT R0, R0, 0xfe, RZ, 0xc0, !PT ;  /* 0x000000fe00007812 */ /* 0x000fca00078ec0ff */
[----:B---3--:R-:W-:-:S04]  /*00a0*/  IMAD R3, R3, 0x100, R0 ;  /* 0x0000010003037824 */ /* 0x008fc800078e0200 */
[C---:B------:R-:W-:Y:S01]  /*00b0*/  IMAD.HI R0, R3.reuse, -0x77777777, R2 ;  /* 0x8888888903007827 */ /* 0x040fe200078e0202 */
[----:B------:R-:W-:-:S04]  /*00c0*/  ISETP.GE.AND P0, PT, R3, 0x3c00, PT ;  /* 0x00003c000300780c */ /* 0x000fc80003f06270 */
[----:B------:R-:W-:-:S04]  /*00d0*/  SHF.R.U32.HI R5, RZ, 0x1f, R0 ;  /* 0x0000001fff057819 */ /* 0x000fc80000011600 */
[CC--:B------:R-:W-:Y:S02]  /*00e0*/  LEA.HI.SX32 R2, R0.reuse, R5.reuse, 0x19 ;  /* 0x0000000500027211 */ /* 0x0c0fe400078fcaff */
[----:B------:R-:W-:-:S03]  /*00f0*/  LEA.HI.SX32 R5, R0, R5, 0x15 ;  /* 0x0000000500057211 */ /* 0x000fc600078faaff */
[----:B------:R-:W-:-:S04]  /*0100*/  IMAD R2, R2, -0xf0, R3 ;  /* 0xffffff1002027824 */ /* 0x000fc800078e0203 */
[----:B------:R-:W-:-:S04]  /*0110*/  IMAD R5, R5, 0xf0, R2 ;  /* 0x000000f005057824 */ /* 0x000fc800078e0202 */
[----:B--2---:R-:W-:-:S05]  /*0120*/  IMAD.WIDE R8, R5, 0x4, R8 ;  /* 0x0000000405087825 */ /* 0x004fca00078e0208 */
[----:B------:R1:W2:Y:S01]  /*0130*/  @!P0 LDG.E.EL.64 R10, desc[UR4][R8.64] ;  /* 0x00000004080a8981 */ /* 0x0002a2000c2e1b00 */
[----:B------:R-:W-:Y:S01]  /*0140*/  CS2R R4, SRZ ;  /* 0x0000000000047805 */ /* 0x000fe2000001ff00 */
[----:B----4-:R-:W-:-:S05]  /*0150*/  IMAD.WIDE R6, R3, 0x4, R6 ;  /* 0x0000000403067825 */ /* 0x010fca00078e0206 */
[----:B------:R-:W3:Y:S01]  /*0160*/  @!P0 LDG.E.64 R4, desc[UR4][R6.64] ;  /* 0x0000000406048981 */ /* 0x000ee2000c1e1b00 */
[----:B-1----:R-:W1:Y:S01]  /*0170*/  LDC.64 R8, c[0x0][0x220] ;  /* 0x00008800ff087b82 */ /* 0x002e620000000a00 */
[----:B--2---:R-:W-:Y:S01]  /*0180*/  FADD R10, R10, 3 ;  /* 0x404000000a0a7421 */ /* 0x004fe20000000000 */
[----:B------:R-:W-:-:S04]  /*0190*/  FADD R11, R11, 3 ;  /* 0x404000000b0b7421 */ /* 0x000fc80000000000 */
[C---:B------:R-:W-:Y:S02]  /*01a0*/  FSETP.GTU.AND P1, PT, R10.reuse, RZ, PT ;  /* 0x000000ff0a00720b */ /* 0x040fe40003f2c000 */
[C---:B------:R-:W-:Y:S02]  /*01b0*/  FSETP.GTU.AND P2, PT, R11.reuse, RZ, PT ;  /* 0x000000ff0b00720b */ /* 0x040fe40003f4c000 */
[----:B------:R-:W-:Y:S02]  /*01c0*/  FSEL R10, R10, RZ, P1 ;  /* 0x000000ff0a0a7208 */ /* 0x000fe40000800000 */
[----:B------:R-:W-:Y:S02]  /*01d0*/  FSEL R11, R11, RZ, P2 ;  /* 0x000000ff0b0b7208 */ /* 0x000fe40001000000 */
[C---:B------:R-:W-:Y:S01]  /*01e0*/  FSETP.GEU.AND P3, PT, R10.reuse, 6, PT ;  /* 0x40c000000a00780b */ /* 0x040fe20003f6e000 */
[C---:B------:R-:W-:Y:S01]  /*01f0*/  FMUL R13, R10.reuse, 0.16666667163372039795 ;  /* 0x3e2aaaab0a0d7820 */ /* 0x040fe20000400000 */
[C---:B------:R-:W-:Y:S01]  /*0200*/  FSETP.GEU.AND P4, PT, R11.reuse, 6, PT ;  /* 0x40c000000b00780b */ /* 0x040fe20003f8e000 */
[----:B------:R-:W-:Y:S01]  /*0210*/  FMUL R0, R11, 0.16666667163372039795 ;  /* 0x3e2aaaab0b007820 */ /* 0x000fe20000400000 */
[----:B------:R-:W-:-:S02]  /*0220*/  FSETP.NAN.AND P1, PT, R10, R10, PT ;  /* 0x0000000a0a00720b */ /* 0x000fc40003f28000 */
[----:B------:R-:W-:-:S07]  /*0230*/  FSETP.NAN.AND P2, PT, R11, R11, PT ;  /* 0x0000000b0b00720b */ /* 0x000fce0003f48000 */
[----:B------:R-:W-:Y:S02]  /*0240*/  @P3 FSEL R13, R13, 1, P1 ;  /* 0x3f8000000d0d3808 */ /* 0x000fe40000800000 */
[----:B------:R-:W-:-:S03]  /*0250*/  @P4 FSEL R0, R0, 1, P2 ;  /* 0x3f80000000004808 */ /* 0x000fc60001000000 */
[CC--:B---3--:R-:W-:Y:S01]  /*0260*/  FFMA R2, R13.reuse, R4.reuse, 3 ;  /* 0x404000000d027423 */ /* 0x0c8fe20000000004 */
[----:B------:R-:W-:Y:S01]  /*0270*/  FMUL R4, R13, R4 ;  /* 0x000000040d047220 */ /* 0x000fe20000400000 */
[CC--:B------:R-:W-:Y:S01]  /*0280*/  FFMA R10, R0.reuse, R5.reuse, 3 ;  /* 0x40400000000a7423 */ /* 0x0c0fe20000000005 */
[----:B------:R-:W-:Y:S02]  /*0290*/  FMUL R5, R0, R5 ;  /* 0x0000000500057220 */ /* 0x000fe40000400000 */
[----:B------:R-:W-:Y:S02]  /*02a0*/  FSETP.GTU.AND P1, PT, R2, RZ, PT ;  /* 0x000000ff0200720b */ /* 0x000fe40003f2c000 */
[----:B------:R-:W-:Y:S01]  /*02b0*/  FSETP.GTU.AND P2, PT, R10, RZ, PT ;  /* 0x000000ff0a00720b */ /* 0x000fe20003f4c000 */
[----:B------:R2:W-:Y:S01]  /*02c0*/  @!P0 STG.E.64 desc[UR4][R6.64], R4 ;  /* 0x0000000406008986 */ /* 0x0005e2000c101b04 */
[----:B------:R-:W-:Y:S02]  /*02d0*/  FSEL R2, R2, RZ, P1 ;  /* 0x000000ff02027208 */ /* 0x000fe40000800000 */
[----:B------:R-:W-:-:S02]  /*02e0*/  FSEL R10, R10, RZ, P2 ;  /* 0x000000ff0a0a7208 */ /* 0x000fc40001000000 */
[C---:B------:R-:W-:Y:S01]  /*02f0*/  FSETP.GEU.AND P3, PT, R2.reuse, 6, PT ;  /* 0x40c000000200780b */ /* 0x040fe20003f6e000 */
[----:B------:R-:W-:Y:S01]  /*0300*/  FMUL R11, R2, 0.16666667163372039795 ;  /* 0x3e2aaaab020b7820 */ /* 0x000fe20000400000 */
[----:B------:R-:W-:Y:S02]  /*0310*/  FSETP.GEU.AND P4, PT, R10, 6, PT ;  /* 0x40c000000a00780b */ /* 0x000fe40003f8e000 */
[----:B------:R-:W-:Y:S01]  /*0320*/  FSETP.NAN.AND P1, PT, R2, R2, PT ;  /* 0x000000020200720b */ /* 0x000fe20003f28000 */
[C---:B------:R-:W-:Y:S01]  /*0330*/  FMUL R2, R10.reuse, 0.16666667163372039795 ;  /* 0x3e2aaaab0a027820 */ /* 0x040fe20000400000 */
[----:B------:R-:W-:-:S07]  /*0340*/  FSETP.NAN.AND P2, PT, R10, R10, PT ;  /* 0x0000000a0a00720b */ /* 0x000fce0003f48000 */
[----:B------:R-:W-:Y:S02]  /*0350*/  @P3 FSEL R11, R11, 1, P1 ;  /* 0x3f8000000b0b3808 */ /* 0x000fe40000800000 */
[----:B------:R-:W-:-:S03]  /*0360*/  @P4 FSEL R2, R2, 1, P2 ;  /* 0x3f80000002024808 */ /* 0x000fc60001000000 */
[----:B------:R-:W-:Y:S02]  /*0370*/  FMUL R10, R4, R11 ;  /* 0x0000000b040a7220 */ /* 0x000fe40000400000 */
[----:B------:R-:W-:Y:S01]  /*0380*/  FMUL R11, R5, R2 ;  /* 0x00000002050b7220 */ /* 0x000fe20000400000 */
[----:B-1----:R-:W-:Y:S01]  /*0390*/  IMAD.WIDE R2, R3, 0x4, R8 ;  /* 0x0000000403027825 */ /* 0x002fe200078e0208 */
[----:B--2---:R-:W-:Y:S06]  /*03a0*/  @P0 EXIT ;  /* 0x000000000000094d */ /* 0x004fec0003800000 */
[----:B------:R-:W-:Y:S01]  /*03b0*/  STG.E.64 desc[UR4][R2.64], R10 ;  /* 0x0000000a02007986 */ /* 0x000fe2000c101b04 */
[----:B------:R-:W-:Y:S05]  /*03c0*/  EXIT ;  /* 0x000000000000794d */ /* 0x000fea0003800000 */
.L_x_0:
[----:B------:R-:W-:-:S00]  /*03d0*/  BRA `(.L_x_0) ;  /* 0xfffffffc00fc7947 */ /* 0x000fc0000383ffff */
[----:B------:R-:W-:-:S00]  /*03e0*/  NOP ;  /* 0x0000000000007918 */ /* 0x000fc00000000000 */
        /* <DEDUP_REMOVED lines=9> */
.L_x_1:


//--------------------- .nv.constant0.triton_poi_fused_add_div_hardtanh_mul_24 --------------------------
	.section	.nv.constant0.triton_poi_fused_add_div_hardtanh_mul_24,"a",@progbits
	.sectionflags	@""
	.align	4
.nv.constant0.triton_poi_fused_add_div_hardtanh_mul_24:
	.zero		556
